//
// Generated by NVIDIA NVVM Compiler
//
// Compiler Build ID: CL-36424714
// Cuda compilation tools, release 13.0, V13.0.88
// Based on NVVM 20.0.0
//

.version 9.0
.target sm_100
.address_size 64

	// .globl	backwardSigmoidKernel

.visible .entry backwardSigmoidKernel(
	.param .u32 backwardSigmoidKernel_param_0,
	.param .u64 .ptr .align 1 backwardSigmoidKernel_param_1,
	.param .u64 .ptr .align 1 backwardSigmoidKernel_param_2,
	.param .u64 .ptr .align 1 backwardSigmoidKernel_param_3
)
{
	.reg .pred 	%p<2>;
	.reg .b32 	%r<6>;
	.reg .b32 	%f<4>;
	.reg .b64 	%rd<11>;
	.reg .b64 	%fd<7>;

	ld.param.u32 	%r2, [backwardSigmoidKernel_param_0];
	ld.param.u64 	%rd1, [backwardSigmoidKernel_param_1];
	ld.param.u64 	%rd2, [backwardSigmoidKernel_param_2];
	ld.param.u64 	%rd3, [backwardSigmoidKernel_param_3];
	mov.u32 	%r3, %ntid.x;
	mov.u32 	%r4, %ctaid.x;
	mov.u32 	%r5, %tid.x;
	mad.lo.s32 	%r1, %r3, %r4, %r5;
	setp.ge.s32 	%p1, %r1, %r2;
	@%p1 bra 	$L__BB0_2;
	cvta.to.global.u64 	%rd4, %rd1;
	cvta.to.global.u64 	%rd5, %rd2;
	cvta.to.global.u64 	%rd6, %rd3;
	mul.wide.s32 	%rd7, %r1, 4;
	add.s64 	%rd8, %rd4, %rd7;
	ld.global.f32 	%f1, [%rd8];
	add.s64 	%rd9, %rd5, %rd7;
	ld.global.f32 	%f2, [%rd9];
	cvt.f64.f32 	%fd1, %f1;
	mov.f64 	%fd2, 0d3FF0000000000000;
	sub.f64 	%fd3, %fd2, %fd1;
	mul.f64 	%fd4, %fd3, %fd1;
	cvt.f64.f32 	%fd5, %f2;
	mul.f64 	%fd6, %fd4, %fd5;
	cvt.rn.f32.f64 	%f3, %fd6;
	add.s64 	%rd10, %rd6, %rd7;
	st.global.f32 	[%rd10], %f3;
$L__BB0_2:
	ret;

}


// ===== COMPILED SASS (sm_100) =====

	.target	sm_100

	.elftype	@"ET_EXEC"


//--------------------- .note.nv.tkinfo           --------------------------
	.section	.note.nv.tkinfo,"",@"SHT_NOTE"
	.sectionflags	@"SHF_NOTE_NV_TKINFO"
	.tkinfo
        /*0018*/ 	.word	0x00000002
        /*0030*/ 	.string	""
        /*0030*/ 	.string	"ptxas"
        /*0030*/ 	.string	"Cuda compilation tools, release 13.0, V13.0.88"
        /*0030*/ 	.string	"Build cuda_13.0.r13.0/compiler.36424714_0"
        /*0030*/ 	.string	"-arch sm_100 -m 64 "



//--------------------- .note.nv.cuinfo           --------------------------
	.section	.note.nv.cuinfo,"",@"SHT_NOTE"
	.sectionflags	@"SHF_NOTE_NV_CUINFO"
        /*0018*/ 	.short	0x0002
        /*001a*/ 	.short	0x0064
        /*001c*/ 	.short	0x0082
	.zero		2


//--------------------- .nv.info                  --------------------------
	.section	.nv.info,"",@"SHT_CUDA_INFO"
	.align	4


	//----- nvinfo : EIATTR_REGCOUNT
	.align		4
        /*0000*/ 	.byte	0x04, 0x2f
        /*0002*/ 	.short	(.L_1 - .L_0)
	.align		4
.L_0:
        /*0004*/ 	.word	index@(backwardSigmoidKernel)
        /*0008*/ 	.word	0x00000012


	//----- nvinfo : EIATTR_FRAME_SIZE
	.align		4
.L_1:
        /*000c*/ 	.byte	0x04, 0x11
        /*000e*/ 	.short	(.L_3 - .L_2)
	.align		4
.L_2:
        /*0010*/ 	.word	index@(backwardSigmoidKernel)
        /*0014*/ 	.word	0x00000000


	//----- nvinfo : EIATTR_MIN_STACK_SIZE
	.align		4
.L_3:
        /*0018*/ 	.byte	0x04, 0x12
        /*001a*/ 	.short	(.L_5 - .L_4)
	.align		4
.L_4:
        /*001c*/ 	.word	index@(backwardSigmoidKernel)
        /*0020*/ 	.word	0x00000000
.L_5:


//--------------------- .nv.compat                --------------------------
	.section	.nv.compat,"",@"SHT_CUDA_COMPAT_INFO"
	.align	4
        /*0000*/ 	.byte	0x02, 0x09, 0x00, 0x00, 0x02, 0x02, 0x01, 0x00, 0x02, 0x05, 0x05, 0x00, 0x03, 0x07, 0x01, 0x01
        /*0010*/ 	.byte	0x02, 0x03, 0x00, 0x00, 0x02, 0x06, 0x01, 0x00, 0x04, 0x0b, 0x08, 0x00, 0x01, 0x00, 0x00, 0x00
        /*0020*/ 	.byte	0x00, 0x00, 0x00, 0x00


//--------------------- .nv.info.backwardSigmoidKernel --------------------------
	.section	.nv.info.backwardSigmoidKernel,"",@"SHT_CUDA_INFO"
	.sectionflags	@""
	.align	4


	//----- nvinfo : EIATTR_CUDA_API_VERSION
	.align		4
        /*0000*/ 	.byte	0x04, 0x37
        /*0002*/ 	.short	(.L_7 - .L_6)
.L_6:
        /*0004*/ 	.word	0x00000082


	//----- nvinfo : EIATTR_KPARAM_INFO
	.align		4
.L_7:
        /*0008*/ 	.byte	0x04, 0x17
        /*000a*/ 	.short	(.L_9 - .L_8)
.L_8:
        /*000c*/ 	.word	0x00000000
        /*0010*/ 	.short	0x0003
        /*0012*/ 	.short	0x0018
        /*0014*/ 	.byte	0x00, 0xf5, 0x21, 0x00


	//----- nvinfo : EIATTR_KPARAM_INFO
	.align		4
.L_9:
        /*0018*/ 	.byte	0x04, 0x17
        /*001a*/ 	.short	(.L_11 - .L_10)
.L_10:
        /*001c*/ 	.word	0x00000000
        /*0020*/ 	.short	0x0002
        /*0022*/ 	.short	0x0010
        /*0024*/ 	.byte	0x00, 0xf5, 0x21, 0x00


	//----- nvinfo : EIATTR_KPARAM_INFO
	.align		4
.L_11:
        /*0028*/ 	.byte	0x04, 0x17
        /*002a*/ 	.short	(.L_13 - .L_12)
.L_12:
        /*002c*/ 	.word	0x00000000
        /*0030*/ 	.short	0x0001
        /*0032*/ 	.short	0x0008
        /*0034*/ 	.byte	0x00, 0xf5, 0x21, 0x00


	//----- nvinfo : EIATTR_KPARAM_INFO
	.align		4
.L_13:
        /*0038*/ 	.byte	0x04, 0x17
        /*003a*/ 	.short	(.L_15 - .L_14)
.L_14:
        /*003c*/ 	.word	0x00000000
        /*0040*/ 	.short	0x0000
        /*0042*/ 	.short	0x0000
        /*0044*/ 	.byte	0x00, 0xf0, 0x11, 0x00


	//----- nvinfo : EIATTR_SPARSE_MMA_MASK
	.align		4
.L_15:
        /*0048*/ 	.byte	0x03, 0x50
        /*004a*/ 	.short	0x0000


	//----- nvinfo : EIATTR_MAXREG_COUNT
	.align		4
        /*004c*/ 	.byte	0x03, 0x1b
        /*004e*/ 	.short	0x00ff


	//----- nvinfo : EIATTR_MERCURY_ISA_VERSION
	.align		4
        /*0050*/ 	.byte	0x03, 0x5f
        /*0052*/ 	.short	0x0101


	//----- nvinfo : EIATTR_VRC_CTA_INIT_COUNT
	.align		4
        /*0054*/ 	.byte	0x02, 0x4a
	.zero		1
	.zero		1


	//----- nvinfo : EIATTR_EXIT_INSTR_OFFSETS
	.align		4
        /*0058*/ 	.byte	0x04, 0x1c
        /*005a*/ 	.short	(.L_17 - .L_16)


	//   ....[0]....
.L_16:
        /*005c*/ 	.word	0x00000070


	//   ....[1]....
        /*0060*/ 	.word	0x00000180


	//----- nvinfo : EIATTR_CBANK_PARAM_SIZE
	.align		4
.L_17:
        /*0064*/ 	.byte	0x03, 0x19
        /*0066*/ 	.short	0x0020


	//----- nvinfo : EIATTR_PARAM_CBANK
	.align		4
        /*0068*/ 	.byte	0x04, 0x0a
        /*006a*/ 	.short	(.L_19 - .L_18)
	.align		4
.L_18:
        /*006c*/ 	.word	index@(.nv.constant0.backwardSigmoidKernel)
        /*0070*/ 	.short	0x0380
        /*0072*/ 	.short	0x0020


	//----- nvinfo : EIATTR_SW_WAR
	.align		4
.L_19:
        /*0074*/ 	.byte	0x04, 0x36
        /*0076*/ 	.short	(.L_21 - .L_20)
.L_20:
        /*0078*/ 	.word	0x00000008
.L_21:


//--------------------- .nv.callgraph             --------------------------
	.section	.nv.callgraph,"",@"SHT_CUDA_CALLGRAPH"
	.align	4
	.sectionentsize	8
	.align		4
        /*0000*/ 	.word	0x00000000
	.align		4
        /*0004*/ 	.word	0xffffffff
	.align		4
        /*0008*/ 	.word	0x00000000
	.align		4
        /*000c*/ 	.word	0xfffffffe
	.align		4
        /*0010*/ 	.word	0x00000000
	.align		4
        /*0014*/ 	.word	0xfffffffd
	.align		4
        /*0018*/ 	.word	0x00000000
	.align		4
        /*001c*/ 	.word	0xfffffffc


//--------------------- .text.backwardSigmoidKernel --------------------------
	.section	.text.backwardSigmoidKernel,"ax",@progbits
	.align	128
        .global         backwardSigmoidKernel
        .type           backwardSigmoidKernel,@function
        .size           backwardSigmoidKernel,(.L_x_1 - backwardSigmoidKernel)
        .other          backwardSigmoidKernel,@"STO_CUDA_ENTRY STV_DEFAULT"
backwardSigmoidKernel:
.text.backwardSigmoidKernel:
[----:B------:R-:W-:Y:S01]  /*0000*/  LDC R1, c[0x0][0x37c] ;  /* 0x0000df00ff017b82 */ /* 0x000fe20000000800 */
[----:B------:R-:W0:Y:S01]  /*0010*/  S2R R15, SR_CTAID.X ;  /* 0x00000000000f7919 */ /* 0x000e220000002500 */
[----:B------:R-:W0:Y:S01]  /*0020*/  LDCU UR4, c[0x0][0x360] ;  /* 0x00006c00ff0477ac */ /* 0x000e220008000800 */
[----:B------:R-:W0:Y:S01]  /*0030*/  S2R R0, SR_TID.X ;  /* 0x0000000000007919 */ /* 0x000e220000002100 */
[----:B------:R-:W1:Y:S01]  /*0040*/  LDCU UR5, c[0x0][0x380] ;  /* 0x00007000ff0577ac */ /* 0x000e620008000800 */
[----:B0-----:R-:W-:-:S05]  /*0050*/  IMAD R15, R15, UR4, R0 ;  /* 0x000000040f0f7c24 */ /* 0x001fca000f8e0200 */
[----:B-1----:R-:W-:-:S13]  /*0060*/  ISETP.GE.AND P0, PT, R15, UR5, PT ;  /* 0x000000050f007c0c */ /* 0x002fda000bf06270 */
[----:B------:R-:W-:Y:S05]  /*0070*/  @P0 EXIT ;  /* 0x000000000000094d */ /* 0x000fea0003800000 */
[----:B------:R-:W0:Y:S01]  /*0080*/  LDC.64 R2, c[0x0][0x388] ;  /* 0x0000e200ff027b82 */ /* 0x000e220000000a00 */
[----:B------:R-:W1:Y:S07]  /*0090*/  LDCU.64 UR4, c[0x0][0x358] ;  /* 0x00006b00ff0477ac */ /* 0x000e6e0008000a00 */
[----:B------:R-:W2:Y:S08]  /*00a0*/  LDC.64 R4, c[0x0][0x390] ;  /* 0x0000e400ff047b82 */ /* 0x000eb00000000a00 */
[----:B------:R-:W3:Y:S01]  /*00b0*/  LDC.64 R12, c[0x0][0x398] ;  /* 0x0000e600ff0c7b82 */ /* 0x000ee20000000a00 */
[----:B0-----:R-:W-:-:S06]  /*00c0*/  IMAD.WIDE R2, R15, 0x4, R2 ;  /* 0x000000040f027825 */ /* 0x001fcc00078e0202 */
[----:B-1----:R-:W4:Y:S01]  /*00d0*/  LDG.E R2, desc[UR4][R2.64] ;  /* 0x0000000402027981 */ /* 0x002f22000c1e1900 */
[----:B--2---:R-:W-:-:S06]  /*00e0*/  IMAD.WIDE R4, R15, 0x4, R4 ;  /* 0x000000040f047825 */ /* 0x004fcc00078e0204 */
[----:B------:R-:W2:Y:S01]  /*00f0*/  LDG.E R4, desc[UR4][R4.64] ;  /* 0x0000000404047981 */ /* 0x000ea2000c1e1900 */
[----:B----4-:R-:W0:Y:S08]  /*0100*/  F2F.F64.F32 R6, R2 ;  /* 0x0000000200067310 */ /* 0x010e300000201800 */
[----:B--2---:R-:W1:Y:S01]  /*0110*/  F2F.F64.F32 R10, R4 ;  /* 0x00000004000a7310 */ /* 0x004e620000201800 */
[----:B0-----:R-:W-:-:S08]  /*0120*/  DADD R8, -R6, 1 ;  /* 0x3ff0000006087429 */ /* 0x001fd00000000100 */
[----:B------:R-:W-:Y:S01]  /*0130*/  DMUL R8, R6, R8 ;  /* 0x0000000806087228 */ /* 0x000fe20000000000 */
[----:B---3--:R-:W-:-:S07]  /*0140*/  IMAD.WIDE R6, R15, 0x4, R12 ;  /* 0x000000040f067825 */ /* 0x008fce00078e020c */
[----:B-1----:R-:W-:-:S10]  /*0150*/  DMUL R8, R8, R10 ;  /* 0x0000000a08087228 */ /* 0x002fd40000000000 */
[----:B------:R-:W0:Y:S02]  /*0160*/  F2F.F32.F64 R9, R8 ;  /* 0x0000000800097310 */ /* 0x000e240000301000 */
[----:B0-----:R-:W-:Y:S01]  /*0170*/  STG.E desc[UR4][R6.64], R9 ;  /* 0x0000000906007986 */ /* 0x001fe2000c101904 */
[----:B------:R-:W-:Y:S05]  /*0180*/  EXIT ;  /* 0x000000000000794d */ /* 0x000fea0003800000 */
.L_x_0:
[----:B------:R-:W-:-:S00]  /*0190*/  BRA `(.L_x_0) ;  /* 0xfffffffc00fc7947 */ /* 0x000fc0000383ffff */
[----:B------:R-:W-:-:S00]  /*01a0*/  NOP ;  /* 0x0000000000007918 */ /* 0x000fc00000000000 */
        /* <DEDUP_REMOVED lines=13> */
.L_x_1:


//--------------------- .nv.shared.reserved.0     --------------------------
	.section	.nv.shared.reserved.0,"aw",@nobits
	.weak		__nv_reservedSMEM_offset_0_alias
	.size		__nv_reservedSMEM_offset_0_alias, 0, 64
	.other		__nv_reservedSMEM_offset_0_alias,@"STO_CUDA_RESERVED_SHARED STV_DEFAULT"
__nv_reservedSMEM_offset_0_alias:
	.zero		0
	.zero		64


//--------------------- .nv.constant0.backwardSigmoidKernel --------------------------
	.section	.nv.constant0.backwardSigmoidKernel,"a",@progbits
	.sectionflags	@""
	.align	4
.nv.constant0.backwardSigmoidKernel:
	.zero		928


//--------------------- SYMBOLS --------------------------

	.type		.nv.reservedSmem.offset0,@object
	.size		.nv.reservedSmem.offset0,0x4
